//
// Generated by NVIDIA NVVM Compiler
//
// Compiler Build ID: CL-36424714
// Cuda compilation tools, release 13.0, V13.0.88
// Based on NVVM 20.0.0
//

.version 9.0
.target sm_100
.address_size 64

	// .globl	_Z9matrixAddPiS_S_i

.visible .entry _Z9matrixAddPiS_S_i(
	.param .u64 .ptr .align 1 _Z9matrixAddPiS_S_i_param_0,
	.param .u64 .ptr .align 1 _Z9matrixAddPiS_S_i_param_1,
	.param .u64 .ptr .align 1 _Z9matrixAddPiS_S_i_param_2,
	.param .u32 _Z9matrixAddPiS_S_i_param_3
)
{
	.reg .pred 	%p<2>;
	.reg .b32 	%r<15>;
	.reg .b64 	%rd<11>;

	ld.param.u64 	%rd1, [_Z9matrixAddPiS_S_i_param_0];
	ld.param.u64 	%rd2, [_Z9matrixAddPiS_S_i_param_1];
	ld.param.u64 	%rd3, [_Z9matrixAddPiS_S_i_param_2];
	ld.param.u32 	%r2, [_Z9matrixAddPiS_S_i_param_3];
	mov.u32 	%r3, %ntid.x;
	mov.u32 	%r4, %ctaid.x;
	mov.u32 	%r5, %tid.x;
	mad.lo.s32 	%r6, %r3, %r4, %r5;
	mov.u32 	%r7, %ntid.y;
	mov.u32 	%r8, %ctaid.y;
	mov.u32 	%r9, %tid.y;
	mad.lo.s32 	%r10, %r7, %r8, %r9;
	mad.lo.s32 	%r1, %r2, %r6, %r10;
	mul.lo.s32 	%r11, %r2, %r2;
	setp.ge.s32 	%p1, %r1, %r11;
	@%p1 bra 	$L__BB0_2;
	cvta.to.global.u64 	%rd4, %rd1;
	cvta.to.global.u64 	%rd5, %rd2;
	cvta.to.global.u64 	%rd6, %rd3;
	mul.wide.s32 	%rd7, %r1, 4;
	add.s64 	%rd8, %rd4, %rd7;
	ld.global.u32 	%r12, [%rd8];
	add.s64 	%rd9, %rd5, %rd7;
	ld.global.u32 	%r13, [%rd9];
	add.s32 	%r14, %r13, %r12;
	add.s64 	%rd10, %rd6, %rd7;
	st.global.u32 	[%rd10], %r14;
$L__BB0_2:
	ret;

}


// ===== COMPILED SASS (sm_100) =====

	.target	sm_100

	.elftype	@"ET_EXEC"


//--------------------- .note.nv.tkinfo           --------------------------
	.section	.note.nv.tkinfo,"",@"SHT_NOTE"
	.sectionflags	@"SHF_NOTE_NV_TKINFO"
	.tkinfo
        /*0018*/ 	.word	0x00000002
        /*0030*/ 	.string	""
        /*0030*/ 	.string	"ptxas"
        /*0030*/ 	.string	"Cuda compilation tools, release 13.0, V13.0.88"
        /*0030*/ 	.string	"Build cuda_13.0.r13.0/compiler.36424714_0"
        /*0030*/ 	.string	"-arch sm_100 -m 64 "



//--------------------- .note.nv.cuinfo           --------------------------
	.section	.note.nv.cuinfo,"",@"SHT_NOTE"
	.sectionflags	@"SHF_NOTE_NV_CUINFO"
        /*0018*/ 	.short	0x0002
        /*001a*/ 	.short	0x0064
        /*001c*/ 	.short	0x0082
	.zero		2


//--------------------- .nv.info                  --------------------------
	.section	.nv.info,"",@"SHT_CUDA_INFO"
	.align	4


	//----- nvinfo : EIATTR_REGCOUNT
	.align		4
        /*0000*/ 	.byte	0x04, 0x2f
        /*0002*/ 	.short	(.L_1 - .L_0)
	.align		4
.L_0:
        /*0004*/ 	.word	index@(_Z9matrixAddPiS_S_i)
        /*0008*/ 	.word	0x0000000c


	//----- nvinfo : EIATTR_FRAME_SIZE
	.align		4
.L_1:
        /*000c*/ 	.byte	0x04, 0x11
        /*000e*/ 	.short	(.L_3 - .L_2)
	.align		4
.L_2:
        /*0010*/ 	.word	index@(_Z9matrixAddPiS_S_i)
        /*0014*/ 	.word	0x00000000


	//----- nvinfo : EIATTR_MIN_STACK_SIZE
	.align		4
.L_3:
        /*0018*/ 	.byte	0x04, 0x12
        /*001a*/ 	.short	(.L_5 - .L_4)
	.align		4
.L_4:
        /*001c*/ 	.word	index@(_Z9matrixAddPiS_S_i)
        /*0020*/ 	.word	0x00000000
.L_5:


//--------------------- .nv.compat                --------------------------
	.section	.nv.compat,"",@"SHT_CUDA_COMPAT_INFO"
	.align	4
        /*0000*/ 	.byte	0x02, 0x09, 0x00, 0x00, 0x02, 0x02, 0x01, 0x00, 0x02, 0x05, 0x05, 0x00, 0x03, 0x07, 0x01, 0x01
        /*0010*/ 	.byte	0x02, 0x03, 0x00, 0x00, 0x02, 0x06, 0x01, 0x00, 0x04, 0x0b, 0x08, 0x00, 0x09, 0x00, 0x00, 0x00
        /*0020*/ 	.byte	0x00, 0x00, 0x00, 0x00


//--------------------- .nv.info._Z9matrixAddPiS_S_i --------------------------
	.section	.nv.info._Z9matrixAddPiS_S_i,"",@"SHT_CUDA_INFO"
	.sectionflags	@""
	.align	4


	//----- nvinfo : EIATTR_CUDA_API_VERSION
	.align		4
        /*0000*/ 	.byte	0x04, 0x37
        /*0002*/ 	.short	(.L_7 - .L_6)
.L_6:
        /*0004*/ 	.word	0x00000082


	//----- nvinfo : EIATTR_KPARAM_INFO
	.align		4
.L_7:
        /*0008*/ 	.byte	0x04, 0x17
        /*000a*/ 	.short	(.L_9 - .L_8)
.L_8:
        /*000c*/ 	.word	0x00000000
        /*0010*/ 	.short	0x0003
        /*0012*/ 	.short	0x0018
        /*0014*/ 	.byte	0x00, 0xf0, 0x11, 0x00


	//----- nvinfo : EIATTR_KPARAM_INFO
	.align		4
.L_9:
        /*0018*/ 	.byte	0x04, 0x17
        /*001a*/ 	.short	(.L_11 - .L_10)
.L_10:
        /*001c*/ 	.word	0x00000000
        /*0020*/ 	.short	0x0002
        /*0022*/ 	.short	0x0010
        /*0024*/ 	.byte	0x00, 0xf5, 0x21, 0x00


	//----- nvinfo : EIATTR_KPARAM_INFO
	.align		4
.L_11:
        /*0028*/ 	.byte	0x04, 0x17
        /*002a*/ 	.short	(.L_13 - .L_12)
.L_12:
        /*002c*/ 	.word	0x00000000
        /*0030*/ 	.short	0x0001
        /*0032*/ 	.short	0x0008
        /*0034*/ 	.byte	0x00, 0xf5, 0x21, 0x00


	//----- nvinfo : EIATTR_KPARAM_INFO
	.align		4
.L_13:
        /*0038*/ 	.byte	0x04, 0x17
        /*003a*/ 	.short	(.L_15 - .L_14)
.L_14:
        /*003c*/ 	.word	0x00000000
        /*0040*/ 	.short	0x0000
        /*0042*/ 	.short	0x0000
        /*0044*/ 	.byte	0x00, 0xf5, 0x21, 0x00


	//----- nvinfo : EIATTR_SPARSE_MMA_MASK
	.align		4
.L_15:
        /*0048*/ 	.byte	0x03, 0x50
        /*004a*/ 	.short	0x0000


	//----- nvinfo : EIATTR_MAXREG_COUNT
	.align		4
        /*004c*/ 	.byte	0x03, 0x1b
        /*004e*/ 	.short	0x00ff


	//----- nvinfo : EIATTR_MERCURY_ISA_VERSION
	.align		4
        /*0050*/ 	.byte	0x03, 0x5f
        /*0052*/ 	.short	0x0101


	//----- nvinfo : EIATTR_VRC_CTA_INIT_COUNT
	.align		4
        /*0054*/ 	.byte	0x02, 0x4a
	.zero		1
	.zero		1


	//----- nvinfo : EIATTR_EXIT_INSTR_OFFSETS
	.align		4
        /*0058*/ 	.byte	0x04, 0x1c
        /*005a*/ 	.short	(.L_17 - .L_16)


	//   ....[0]....
.L_16:
        /*005c*/ 	.word	0x000000d0


	//   ....[1]....
        /*0060*/ 	.word	0x00000190


	//----- nvinfo : EIATTR_CBANK_PARAM_SIZE
	.align		4
.L_17:
        /*0064*/ 	.byte	0x03, 0x19
        /*0066*/ 	.short	0x001c


	//----- nvinfo : EIATTR_PARAM_CBANK
	.align		4
        /*0068*/ 	.byte	0x04, 0x0a
        /*006a*/ 	.short	(.L_19 - .L_18)
	.align		4
.L_18:
        /*006c*/ 	.word	index@(.nv.constant0._Z9matrixAddPiS_S_i)
        /*0070*/ 	.short	0x0380
        /*0072*/ 	.short	0x001c


	//----- nvinfo : EIATTR_SW_WAR
	.align		4
.L_19:
        /*0074*/ 	.byte	0x04, 0x36
        /*0076*/ 	.short	(.L_21 - .L_20)
.L_20:
        /*0078*/ 	.word	0x00000008
.L_21:


//--------------------- .nv.callgraph             --------------------------
	.section	.nv.callgraph,"",@"SHT_CUDA_CALLGRAPH"
	.align	4
	.sectionentsize	8
	.align		4
        /*0000*/ 	.word	0x00000000
	.align		4
        /*0004*/ 	.word	0xffffffff
	.align		4
        /*0008*/ 	.word	0x00000000
	.align		4
        /*000c*/ 	.word	0xfffffffe
	.align		4
        /*0010*/ 	.word	0x00000000
	.align		4
        /*0014*/ 	.word	0xfffffffd
	.align		4
        /*0018*/ 	.word	0x00000000
	.align		4
        /*001c*/ 	.word	0xfffffffc


//--------------------- .text._Z9matrixAddPiS_S_i --------------------------
	.section	.text._Z9matrixAddPiS_S_i,"ax",@progbits
	.align	128
        .global         _Z9matrixAddPiS_S_i
        .type           _Z9matrixAddPiS_S_i,@function
        .size           _Z9matrixAddPiS_S_i,(.L_x_1 - _Z9matrixAddPiS_S_i)
        .other          _Z9matrixAddPiS_S_i,@"STO_CUDA_ENTRY STV_DEFAULT"
_Z9matrixAddPiS_S_i:
.text._Z9matrixAddPiS_S_i:
[----:B------:R-:W-:Y:S01]  /*0000*/  LDC R1, c[0x0][0x37c] ;  /* 0x0000df00ff017b82 */ /* 0x000fe20000000800 */
[----:B------:R-:W0:Y:S01]  /*0010*/  S2R R0, SR_CTAID.X ;  /* 0x0000000000007919 */ /* 0x000e220000002500 */
[----:B------:R-:W0:Y:S01]  /*0020*/  LDCU UR4, c[0x0][0x360] ;  /* 0x00006c00ff0477ac */ /* 0x000e220008000800 */
[----:B------:R-:W0:Y:S01]  /*0030*/  S2R R3, SR_TID.X ;  /* 0x0000000000037919 */ /* 0x000e220000002100 */
[----:B------:R-:W1:Y:S01]  /*0040*/  LDCU UR5, c[0x0][0x364] ;  /* 0x00006c80ff0577ac */ /* 0x000e620008000800 */
[----:B------:R-:W1:Y:S01]  /*0050*/  S2R R2, SR_CTAID.Y ;  /* 0x0000000000027919 */ /* 0x000e620000002600 */
[----:B------:R-:W2:Y:S01]  /*0060*/  LDCU UR6, c[0x0][0x398] ;  /* 0x00007300ff0677ac */ /* 0x000ea20008000800 */
[----:B------:R-:W1:Y:S01]  /*0070*/  S2R R5, SR_TID.Y ;  /* 0x0000000000057919 */ /* 0x000e620000002200 */
[----:B0-----:R-:W-:Y:S01]  /*0080*/  IMAD R0, R0, UR4, R3 ;  /* 0x0000000400007c24 */ /* 0x001fe2000f8e0203 */
[----:B--2---:R-:W-:Y:S01]  /*0090*/  UIMAD UR4, UR6, UR6, URZ ;  /* 0x00000006060472a4 */ /* 0x004fe2000f8e02ff */
[----:B-1----:R-:W-:-:S04]  /*00a0*/  IMAD R3, R2, UR5, R5 ;  /* 0x0000000502037c24 */ /* 0x002fc8000f8e0205 */
[----:B------:R-:W-:-:S05]  /*00b0*/  IMAD R9, R0, UR6, R3 ;  /* 0x0000000600097c24 */ /* 0x000fca000f8e0203 */
[----:B------:R-:W-:-:S13]  /*00c0*/  ISETP.GE.AND P0, PT, R9, UR4, PT ;  /* 0x0000000409007c0c */ /* 0x000fda000bf06270 */
[----:B------:R-:W-:Y:S05]  /*00d0*/  @P0 EXIT ;  /* 0x000000000000094d */ /* 0x000fea0003800000 */
[----:B------:R-:W0:Y:S01]  /*00e0*/  LDC.64 R2, c[0x0][0x380] ;  /* 0x0000e000ff027b82 */ /* 0x000e220000000a00 */
[----:B------:R-:W1:Y:S07]  /*00f0*/  LDCU.64 UR4, c[0x0][0x358] ;  /* 0x00006b00ff0477ac */ /* 0x000e6e0008000a00 */
[----:B------:R-:W2:Y:S08]  /*0100*/  LDC.64 R4, c[0x0][0x388] ;  /* 0x0000e200ff047b82 */ /* 0x000eb00000000a00 */
[----:B------:R-:W3:Y:S01]  /*0110*/  LDC.64 R6, c[0x0][0x390] ;  /* 0x0000e400ff067b82 */ /* 0x000ee20000000a00 */
[----:B0-----:R-:W-:-:S06]  /*0120*/  IMAD.WIDE R2, R9, 0x4, R2 ;  /* 0x0000000409027825 */ /* 0x001fcc00078e0202 */
[----:B-1----:R-:W4:Y:S01]  /*0130*/  LDG.E R2, desc[UR4][R2.64] ;  /* 0x0000000402027981 */ /* 0x002f22000c1e1900 */
[----:B--2---:R-:W-:-:S06]  /*0140*/  IMAD.WIDE R4, R9, 0x4, R4 ;  /* 0x0000000409047825 */ /* 0x004fcc00078e0204 */
[----:B------:R-:W4:Y:S01]  /*0150*/  LDG.E R5, desc[UR4][R4.64] ;  /* 0x0000000404057981 */ /* 0x000f22000c1e1900 */
[----:B---3--:R-:W-:Y:S01]  /*0160*/  IMAD.WIDE R6, R9, 0x4, R6 ;  /* 0x0000000409067825 */ /* 0x008fe200078e0206 */
[----:B----4-:R-:W-:-:S05]  /*0170*/  IADD3 R9, PT, PT, R2, R5, RZ ;  /* 0x0000000502097210 */ /* 0x010fca0007ffe0ff */
[----:B------:R-:W-:Y:S01]  /*0180*/  STG.E desc[UR4][R6.64], R9 ;  /* 0x0000000906007986 */ /* 0x000fe2000c101904 */
[----:B------:R-:W-:Y:S05]  /*0190*/  EXIT ;  /* 0x000000000000794d */ /* 0x000fea0003800000 */
.L_x_0:
[----:B------:R-:W-:-:S00]  /*01a0*/  BRA `(.L_x_0) ;  /* 0xfffffffc00fc7947 */ /* 0x000fc0000383ffff */
[----:B------:R-:W-:-:S00]  /*01b0*/  NOP ;  /* 0x0000000000007918 */ /* 0x000fc00000000000 */
        /* <DEDUP_REMOVED lines=12> */
.L_x_1:


//--------------------- .nv.shared.reserved.0     --------------------------
	.section	.nv.shared.reserved.0,"aw",@nobits
	.weak		__nv_reservedSMEM_offset_0_alias
	.size		__nv_reservedSMEM_offset_0_alias, 0, 64
	.other		__nv_reservedSMEM_offset_0_alias,@"STO_CUDA_RESERVED_SHARED STV_DEFAULT"
__nv_reservedSMEM_offset_0_alias:
	.zero		0
	.zero		64


//--------------------- .nv.constant0._Z9matrixAddPiS_S_i --------------------------
	.section	.nv.constant0._Z9matrixAddPiS_S_i,"a",@progbits
	.sectionflags	@""
	.align	4
.nv.constant0._Z9matrixAddPiS_S_i:
	.zero		924


//--------------------- SYMBOLS --------------------------

	.type		.nv.reservedSmem.offset0,@object
	.size		.nv.reservedSmem.offset0,0x4
